//
// Generated by NVIDIA NVVM Compiler
//
// Compiler Build ID: CL-36424714
// Cuda compilation tools, release 13.0, V13.0.88
// Based on NVVM 20.0.0
//

.version 9.0
.target sm_100
.address_size 64

	// .globl	_Z9FooKernelIZN3Foo6InvokeI15FooKernelPolicyILi96ELi17EEiEE9cudaErrorPT0_S6_iPFvS6_S6_iEE18PtxFooKernelPolicyiEvS6_S6_i
.extern .func  (.param .b32 func_retval0) vprintf
(
	.param .b64 vprintf_param_0,
	.param .b64 vprintf_param_1
)
;
.global .align 1 .b8 $str[45] = {70, 111, 111, 75, 101, 114, 110, 101, 108, 60, 60, 60, 37, 100, 44, 32, 37, 100, 62, 62, 62, 44, 32, 73, 84, 69, 77, 83, 95, 80, 69, 82, 95, 84, 72, 82, 69, 65, 68, 40, 37, 100, 41, 10};

.visible .entry _Z9FooKernelIZN3Foo6InvokeI15FooKernelPolicyILi96ELi17EEiEE9cudaErrorPT0_S6_iPFvS6_S6_iEE18PtxFooKernelPolicyiEvS6_S6_i(
	.param .u64 .ptr .align 1 _Z9FooKernelIZN3Foo6InvokeI15FooKernelPolicyILi96ELi17EEiEE9cudaErrorPT0_S6_iPFvS6_S6_iEE18PtxFooKernelPolicyiEvS6_S6_i_param_0,
	.param .u64 .ptr .align 1 _Z9FooKernelIZN3Foo6InvokeI15FooKernelPolicyILi96ELi17EEiEE9cudaErrorPT0_S6_iPFvS6_S6_iEE18PtxFooKernelPolicyiEvS6_S6_i_param_1,
	.param .u32 _Z9FooKernelIZN3Foo6InvokeI15FooKernelPolicyILi96ELi17EEiEE9cudaErrorPT0_S6_iPFvS6_S6_iEE18PtxFooKernelPolicyiEvS6_S6_i_param_2
)
.maxntid 64
.minnctapersm 1
{
	.local .align 8 .b8 	__local_depot0[16];
	.reg .b64 	%SP;
	.reg .b64 	%SPL;
	.reg .pred 	%p<2>;
	.reg .b32 	%r<9>;
	.reg .b64 	%rd<5>;

	mov.u64 	%SPL, __local_depot0;
	cvta.local.u64 	%SP, %SPL;
	mov.u32 	%r1, %ctaid.x;
	mov.u32 	%r2, %tid.x;
	or.b32  	%r3, %r1, %r2;
	setp.ne.s32 	%p1, %r3, 0;
	@%p1 bra 	$L__BB0_2;
	add.u64 	%rd1, %SP, 0;
	add.u64 	%rd2, %SPL, 0;
	mov.u32 	%r4, %nctaid.x;
	mov.b32 	%r5, 64;
	st.local.v2.u32 	[%rd2], {%r4, %r5};
	mov.b32 	%r6, 1;
	st.local.u32 	[%rd2+8], %r6;
	mov.u64 	%rd3, $str;
	cvta.global.u64 	%rd4, %rd3;
	{ // callseq 0, 0
	.param .b64 param0;
	st.param.b64 	[param0], %rd4;
	.param .b64 param1;
	st.param.b64 	[param1], %rd1;
	.param .b32 retval0;
	call.uni (retval0), 
	vprintf, 
	(
	param0, 
	param1
	);
	ld.param.b32 	%r7, [retval0];
	} // callseq 0
$L__BB0_2:
	ret;

}
	// .globl	_Z9FooKernelI15FooKernelPolicyILi96ELi17EEiEvPT0_S3_i
.visible .entry _Z9FooKernelI15FooKernelPolicyILi96ELi17EEiEvPT0_S3_i(
	.param .u64 .ptr .align 1 _Z9FooKernelI15FooKernelPolicyILi96ELi17EEiEvPT0_S3_i_param_0,
	.param .u64 .ptr .align 1 _Z9FooKernelI15FooKernelPolicyILi96ELi17EEiEvPT0_S3_i_param_1,
	.param .u32 _Z9FooKernelI15FooKernelPolicyILi96ELi17EEiEvPT0_S3_i_param_2
)
.maxntid 96
.minnctapersm 1
{
	.local .align 8 .b8 	__local_depot1[16];
	.reg .b64 	%SP;
	.reg .b64 	%SPL;
	.reg .pred 	%p<2>;
	.reg .b32 	%r<9>;
	.reg .b64 	%rd<5>;

	mov.u64 	%SPL, __local_depot1;
	cvta.local.u64 	%SP, %SPL;
	mov.u32 	%r1, %ctaid.x;
	mov.u32 	%r2, %tid.x;
	or.b32  	%r3, %r1, %r2;
	setp.ne.s32 	%p1, %r3, 0;
	@%p1 bra 	$L__BB1_2;
	add.u64 	%rd1, %SP, 0;
	add.u64 	%rd2, %SPL, 0;
	mov.u32 	%r4, %nctaid.x;
	mov.b32 	%r5, 96;
	st.local.v2.u32 	[%rd2], {%r4, %r5};
	mov.b32 	%r6, 17;
	st.local.u32 	[%rd2+8], %r6;
	mov.u64 	%rd3, $str;
	cvta.global.u64 	%rd4, %rd3;
	{ // callseq 1, 0
	.param .b64 param0;
	st.param.b64 	[param0], %rd4;
	.param .b64 param1;
	st.param.b64 	[param1], %rd1;
	.param .b32 retval0;
	call.uni (retval0), 
	vprintf, 
	(
	param0, 
	param1
	);
	ld.param.b32 	%r7, [retval0];
	} // callseq 1
$L__BB1_2:
	ret;

}
	// .globl	_Z10UserKernelIiEvPT_S1_i
.visible .entry _Z10UserKernelIiEvPT_S1_i(
	.param .u64 .ptr .align 1 _Z10UserKernelIiEvPT_S1_i_param_0,
	.param .u64 .ptr .align 1 _Z10UserKernelIiEvPT_S1_i_param_1,
	.param .u32 _Z10UserKernelIiEvPT_S1_i_param_2
)
{


	ret;

}


// ===== COMPILED SASS (sm_100) =====

	.target	sm_100

	.elftype	@"ET_EXEC"


//--------------------- .note.nv.tkinfo           --------------------------
	.section	.note.nv.tkinfo,"",@"SHT_NOTE"
	.sectionflags	@"SHF_NOTE_NV_TKINFO"
	.tkinfo
        /*0018*/ 	.word	0x00000002
        /*0030*/ 	.string	""
        /*0030*/ 	.string	"ptxas"
        /*0030*/ 	.string	"Cuda compilation tools, release 13.0, V13.0.88"
        /*0030*/ 	.string	"Build cuda_13.0.r13.0/compiler.36424714_0"
        /*0030*/ 	.string	"-arch sm_100 -m 64 "



//--------------------- .note.nv.cuinfo           --------------------------
	.section	.note.nv.cuinfo,"",@"SHT_NOTE"
	.sectionflags	@"SHF_NOTE_NV_CUINFO"
        /*0018*/ 	.short	0x0002
        /*001a*/ 	.short	0x0064
        /*001c*/ 	.short	0x0082
	.zero		2


//--------------------- .nv.info                  --------------------------
	.section	.nv.info,"",@"SHT_CUDA_INFO"
	.align	4


	//----- nvinfo : EIATTR_REGCOUNT
	.align		4
        /*0000*/ 	.byte	0x04, 0x2f
        /*0002*/ 	.short	(.L_2 - .L_1)
	.align		4
.L_1:
        /*0004*/ 	.word	index@(_Z9FooKernelIZN3Foo6InvokeI15FooKernelPolicyILi96ELi17EEiEE9cudaErrorPT0_S6_iPFvS6_S6_iEE18PtxFooKernelPolicyiEvS6_S6_i)
        /*0008*/ 	.word	0x00000018


	//----- nvinfo : EIATTR_FRAME_SIZE
	.align		4
.L_2:
        /*000c*/ 	.byte	0x04, 0x11
        /*000e*/ 	.short	(.L_4 - .L_3)
	.align		4
.L_3:
        /*0010*/ 	.word	index@(_Z9FooKernelIZN3Foo6InvokeI15FooKernelPolicyILi96ELi17EEiEE9cudaErrorPT0_S6_iPFvS6_S6_iEE18PtxFooKernelPolicyiEvS6_S6_i)
        /*0014*/ 	.word	0x00000010


	//----- nvinfo : EIATTR_REGCOUNT
	.align		4
.L_4:
        /*0018*/ 	.byte	0x04, 0x2f
        /*001a*/ 	.short	(.L_6 - .L_5)
	.align		4
.L_5:
        /*001c*/ 	.word	index@(_Z9FooKernelI15FooKernelPolicyILi96ELi17EEiEvPT0_S3_i)
        /*0020*/ 	.word	0x00000018


	//----- nvinfo : EIATTR_FRAME_SIZE
	.align		4
.L_6:
        /*0024*/ 	.byte	0x04, 0x11
        /*0026*/ 	.short	(.L_8 - .L_7)
	.align		4
.L_7:
        /*0028*/ 	.word	index@(_Z9FooKernelI15FooKernelPolicyILi96ELi17EEiEvPT0_S3_i)
        /*002c*/ 	.word	0x00000010


	//----- nvinfo : EIATTR_REGCOUNT
	.align		4
.L_8:
        /*0030*/ 	.byte	0x04, 0x2f
        /*0032*/ 	.short	(.L_10 - .L_9)
	.align		4
.L_9:
        /*0034*/ 	.word	index@(_Z10UserKernelIiEvPT_S1_i)
        /*0038*/ 	.word	0x00000004


	//----- nvinfo : EIATTR_FRAME_SIZE
	.align		4
.L_10:
        /*003c*/ 	.byte	0x04, 0x11
        /*003e*/ 	.short	(.L_12 - .L_11)
	.align		4
.L_11:
        /*0040*/ 	.word	index@(_Z10UserKernelIiEvPT_S1_i)
        /*0044*/ 	.word	0x00000000


	//----- nvinfo : EIATTR_MIN_STACK_SIZE
	.align		4
.L_12:
        /*0048*/ 	.byte	0x04, 0x12
        /*004a*/ 	.short	(.L_14 - .L_13)
	.align		4
.L_13:
        /*004c*/ 	.word	index@(_Z10UserKernelIiEvPT_S1_i)
        /*0050*/ 	.word	0x00000000


	//----- nvinfo : EIATTR_MIN_STACK_SIZE
	.align		4
.L_14:
        /*0054*/ 	.byte	0x04, 0x12
        /*0056*/ 	.short	(.L_16 - .L_15)
	.align		4
.L_15:
        /*0058*/ 	.word	index@(_Z9FooKernelI15FooKernelPolicyILi96ELi17EEiEvPT0_S3_i)
        /*005c*/ 	.word	0x00000010


	//----- nvinfo : EIATTR_MIN_STACK_SIZE
	.align		4
.L_16:
        /*0060*/ 	.byte	0x04, 0x12
        /*0062*/ 	.short	(.L_18 - .L_17)
	.align		4
.L_17:
        /*0064*/ 	.word	index@(_Z9FooKernelIZN3Foo6InvokeI15FooKernelPolicyILi96ELi17EEiEE9cudaErrorPT0_S6_iPFvS6_S6_iEE18PtxFooKernelPolicyiEvS6_S6_i)
        /*0068*/ 	.word	0x00000010
.L_18:


//--------------------- .nv.compat                --------------------------
	.section	.nv.compat,"",@"SHT_CUDA_COMPAT_INFO"
	.align	4
        /*0000*/ 	.byte	0x02, 0x09, 0x00, 0x00, 0x02, 0x02, 0x01, 0x00, 0x02, 0x05, 0x05, 0x00, 0x03, 0x07, 0x01, 0x01
        /*0010*/ 	.byte	0x02, 0x03, 0x00, 0x00, 0x02, 0x06, 0x01, 0x00, 0x04, 0x0b, 0x08, 0x00, 0x09, 0x00, 0x00, 0x00
        /*0020*/ 	.byte	0x00, 0x00, 0x00, 0x00


//--------------------- .nv.info._Z10UserKernelIiEvPT_S1_i --------------------------
	.section	.nv.info._Z10UserKernelIiEvPT_S1_i,"",@"SHT_CUDA_INFO"
	.sectionflags	@""
	.align	4


	//----- nvinfo : EIATTR_CUDA_API_VERSION
	.align		4
        /*0000*/ 	.byte	0x04, 0x37
        /*0002*/ 	.short	(.L_20 - .L_19)
.L_19:
        /*0004*/ 	.word	0x00000082


	//----- nvinfo : EIATTR_KPARAM_INFO
	.align		4
.L_20:
        /*0008*/ 	.byte	0x04, 0x17
        /*000a*/ 	.short	(.L_22 - .L_21)
.L_21:
        /*000c*/ 	.word	0x00000000
        /*0010*/ 	.short	0x0002
        /*0012*/ 	.short	0x0010
        /*0014*/ 	.byte	0x00, 0xf0, 0x11, 0x00


	//----- nvinfo : EIATTR_KPARAM_INFO
	.align		4
.L_22:
        /*0018*/ 	.byte	0x04, 0x17
        /*001a*/ 	.short	(.L_24 - .L_23)
.L_23:
        /*001c*/ 	.word	0x00000000
        /*0020*/ 	.short	0x0001
        /*0022*/ 	.short	0x0008
        /*0024*/ 	.byte	0x00, 0xf5, 0x21, 0x00


	//----- nvinfo : EIATTR_KPARAM_INFO
	.align		4
.L_24:
        /*0028*/ 	.byte	0x04, 0x17
        /*002a*/ 	.short	(.L_26 - .L_25)
.L_25:
        /*002c*/ 	.word	0x00000000
        /*0030*/ 	.short	0x0000
        /*0032*/ 	.short	0x0000
        /*0034*/ 	.byte	0x00, 0xf5, 0x21, 0x00


	//----- nvinfo : EIATTR_SPARSE_MMA_MASK
	.align		4
.L_26:
        /*0038*/ 	.byte	0x03, 0x50
        /*003a*/ 	.short	0x0000


	//----- nvinfo : EIATTR_MAXREG_COUNT
	.align		4
        /*003c*/ 	.byte	0x03, 0x1b
        /*003e*/ 	.short	0x00ff


	//----- nvinfo : EIATTR_MERCURY_ISA_VERSION
	.align		4
        /*0040*/ 	.byte	0x03, 0x5f
        /*0042*/ 	.short	0x0101


	//----- nvinfo : EIATTR_VRC_CTA_INIT_COUNT
	.align		4
        /*0044*/ 	.byte	0x02, 0x4a
	.zero		1
	.zero		1


	//----- nvinfo : EIATTR_EXIT_INSTR_OFFSETS
	.align		4
        /*0048*/ 	.byte	0x04, 0x1c
        /*004a*/ 	.short	(.L_28 - .L_27)


	//   ....[0]....
.L_27:
        /*004c*/ 	.word	0x00000010


	//----- nvinfo : EIATTR_CBANK_PARAM_SIZE
	.align		4
.L_28:
        /*0050*/ 	.byte	0x03, 0x19
        /*0052*/ 	.short	0x0014


	//----- nvinfo : EIATTR_PARAM_CBANK
	.align		4
        /*0054*/ 	.byte	0x04, 0x0a
        /*0056*/ 	.short	(.L_30 - .L_29)
	.align		4
.L_29:
        /*0058*/ 	.word	index@(.nv.constant0._Z10UserKernelIiEvPT_S1_i)
        /*005c*/ 	.short	0x0380
        /*005e*/ 	.short	0x0014


	//----- nvinfo : EIATTR_SW_WAR
	.align		4
.L_30:
        /*0060*/ 	.byte	0x04, 0x36
        /*0062*/ 	.short	(.L_32 - .L_31)
.L_31:
        /*0064*/ 	.word	0x00000008
.L_32:


//--------------------- .nv.info._Z9FooKernelI15FooKernelPolicyILi96ELi17EEiEvPT0_S3_i --------------------------
	.section	.nv.info._Z9FooKernelI15FooKernelPolicyILi96ELi17EEiEvPT0_S3_i,"",@"SHT_CUDA_INFO"
	.sectionflags	@""
	.align	4


	//----- nvinfo : EIATTR_CUDA_API_VERSION
	.align		4
        /*0000*/ 	.byte	0x04, 0x37
        /*0002*/ 	.short	(.L_34 - .L_33)
.L_33:
        /*0004*/ 	.word	0x00000082


	//----- nvinfo : EIATTR_KPARAM_INFO
	.align		4
.L_34:
        /*0008*/ 	.byte	0x04, 0x17
        /*000a*/ 	.short	(.L_36 - .L_35)
.L_35:
        /*000c*/ 	.word	0x00000000
        /*0010*/ 	.short	0x0002
        /*0012*/ 	.short	0x0010
        /*0014*/ 	.byte	0x00, 0xf0, 0x11, 0x00


	//----- nvinfo : EIATTR_KPARAM_INFO
	.align		4
.L_36:
        /*0018*/ 	.byte	0x04, 0x17
        /*001a*/ 	.short	(.L_38 - .L_37)
.L_37:
        /*001c*/ 	.word	0x00000000
        /*0020*/ 	.short	0x0001
        /*0022*/ 	.short	0x0008
        /*0024*/ 	.byte	0x00, 0xf5, 0x21, 0x00


	//----- nvinfo : EIATTR_KPARAM_INFO
	.align		4
.L_38:
        /*0028*/ 	.byte	0x04, 0x17
        /*002a*/ 	.short	(.L_40 - .L_39)
.L_39:
        /*002c*/ 	.word	0x00000000
        /*0030*/ 	.short	0x0000
        /*0032*/ 	.short	0x0000
        /*0034*/ 	.byte	0x00, 0xf5, 0x21, 0x00


	//----- nvinfo : EIATTR_SPARSE_MMA_MASK
	.align		4
.L_40:
        /*0038*/ 	.byte	0x03, 0x50
        /*003a*/ 	.short	0x0000


	//----- nvinfo : EIATTR_MAXREG_COUNT
	.align		4
        /*003c*/ 	.byte	0x03, 0x1b
        /*003e*/ 	.short	0x00ff


	//----- nvinfo : EIATTR_EXTERNS
	.align		4
        /*0040*/ 	.byte	0x04, 0x0f
        /*0042*/ 	.short	(.L_42 - .L_41)


	//   ....[0]....
	.align		4
.L_41:
        /*0044*/ 	.word	index@(vprintf)


	//----- nvinfo : EIATTR_MERCURY_ISA_VERSION
	.align		4
.L_42:
        /*0048*/ 	.byte	0x03, 0x5f
        /*004a*/ 	.short	0x0101


	//----- nvinfo : EIATTR_VRC_CTA_INIT_COUNT
	.align		4
        /*004c*/ 	.byte	0x02, 0x4a
	.zero		1
	.zero		1


	//----- nvinfo : EIATTR_SYSCALL_OFFSETS
	.align		4
        /*0050*/ 	.byte	0x04, 0x46
        /*0052*/ 	.short	(.L_44 - .L_43)


	//   ....[0]....
.L_43:
        /*0054*/ 	.word	0x00000150


	//----- nvinfo : EIATTR_EXIT_INSTR_OFFSETS
	.align		4
.L_44:
        /*0058*/ 	.byte	0x04, 0x1c
        /*005a*/ 	.short	(.L_46 - .L_45)


	//   ....[0]....
.L_45:
        /*005c*/ 	.word	0x00000090


	//   ....[1]....
        /*0060*/ 	.word	0x00000160


	//----- nvinfo : EIATTR_MAX_THREADS
	.align		4
.L_46:
        /*0064*/ 	.byte	0x04, 0x05
        /*0066*/ 	.short	(.L_48 - .L_47)
.L_47:
        /*0068*/ 	.word	0x00000060
        /*006c*/ 	.word	0x00000001
        /*0070*/ 	.word	0x00000001


	//----- nvinfo : EIATTR_CRS_STACK_SIZE
	.align		4
.L_48:
        /*0074*/ 	.byte	0x04, 0x1e
        /*0076*/ 	.short	(.L_50 - .L_49)
.L_49:
        /*0078*/ 	.word	0x00000000


	//----- nvinfo : EIATTR_CBANK_PARAM_SIZE
	.align		4
.L_50:
        /*007c*/ 	.byte	0x03, 0x19
        /*007e*/ 	.short	0x0014


	//----- nvinfo : EIATTR_PARAM_CBANK
	.align		4
        /*0080*/ 	.byte	0x04, 0x0a
        /*0082*/ 	.short	(.L_52 - .L_51)
	.align		4
.L_51:
        /*0084*/ 	.word	index@(.nv.constant0._Z9FooKernelI15FooKernelPolicyILi96ELi17EEiEvPT0_S3_i)
        /*0088*/ 	.short	0x0380
        /*008a*/ 	.short	0x0014


	//----- nvinfo : EIATTR_SW_WAR
	.align		4
.L_52:
        /*008c*/ 	.byte	0x04, 0x36
        /*008e*/ 	.short	(.L_54 - .L_53)
.L_53:
        /*0090*/ 	.word	0x00000008
.L_54:


//--------------------- .nv.info._Z9FooKernelIZN3Foo6InvokeI15FooKernelPolicyILi96ELi17EEiEE9cudaErrorPT0_S6_iPFvS6_S6_iEE18PtxFooKernelPolicyiEvS6_S6_i --------------------------
	.section	.nv.info._Z9FooKernelIZN3Foo6InvokeI15FooKernelPolicyILi96ELi17EEiEE9cudaErrorPT0_S6_iPFvS6_S6_iEE18PtxFooKernelPolicyiEvS6_S6_i,"",@"SHT_CUDA_INFO"
	.sectionflags	@""
	.align	4


	//----- nvinfo : EIATTR_CUDA_API_VERSION
	.align		4
        /*0000*/ 	.byte	0x04, 0x37
        /*0002*/ 	.short	(.L_56 - .L_55)
.L_55:
        /*0004*/ 	.word	0x00000082


	//----- nvinfo : EIATTR_KPARAM_INFO
	.align		4
.L_56:
        /*0008*/ 	.byte	0x04, 0x17
        /*000a*/ 	.short	(.L_58 - .L_57)
.L_57:
        /*000c*/ 	.word	0x00000000
        /*0010*/ 	.short	0x0002
        /*0012*/ 	.short	0x0010
        /*0014*/ 	.byte	0x00, 0xf0, 0x11, 0x00


	//----- nvinfo : EIATTR_KPARAM_INFO
	.align		4
.L_58:
        /*0018*/ 	.byte	0x04, 0x17
        /*001a*/ 	.short	(.L_60 - .L_59)
.L_59:
        /*001c*/ 	.word	0x00000000
        /*0020*/ 	.short	0x0001
        /*0022*/ 	.short	0x0008
        /*0024*/ 	.byte	0x00, 0xf5, 0x21, 0x00


	//----- nvinfo : EIATTR_KPARAM_INFO
	.align		4
.L_60:
        /*0028*/ 	.byte	0x04, 0x17
        /*002a*/ 	.short	(.L_62 - .L_61)
.L_61:
        /*002c*/ 	.word	0x00000000
        /*0030*/ 	.short	0x0000
        /*0032*/ 	.short	0x0000
        /*0034*/ 	.byte	0x00, 0xf5, 0x21, 0x00


	//----- nvinfo : EIATTR_SPARSE_MMA_MASK
	.align		4
.L_62:
        /*0038*/ 	.byte	0x03, 0x50
        /*003a*/ 	.short	0x0000


	//----- nvinfo : EIATTR_MAXREG_COUNT
	.align		4
        /*003c*/ 	.byte	0x03, 0x1b
        /*003e*/ 	.short	0x00ff


	//----- nvinfo : EIATTR_EXTERNS
	.align		4
        /*0040*/ 	.byte	0x04, 0x0f
        /*0042*/ 	.short	(.L_64 - .L_63)


	//   ....[0]....
	.align		4
.L_63:
        /*0044*/ 	.word	index@(vprintf)


	//----- nvinfo : EIATTR_MERCURY_ISA_VERSION
	.align		4
.L_64:
        /*0048*/ 	.byte	0x03, 0x5f
        /*004a*/ 	.short	0x0101


	//----- nvinfo : EIATTR_VRC_CTA_INIT_COUNT
	.align		4
        /*004c*/ 	.byte	0x02, 0x4a
	.zero		1
	.zero		1


	//----- nvinfo : EIATTR_SYSCALL_OFFSETS
	.align		4
        /*0050*/ 	.byte	0x04, 0x46
        /*0052*/ 	.short	(.L_66 - .L_65)


	//   ....[0]....
.L_65:
        /*0054*/ 	.word	0x00000150


	//----- nvinfo : EIATTR_EXIT_INSTR_OFFSETS
	.align		4
.L_66:
        /*0058*/ 	.byte	0x04, 0x1c
        /*005a*/ 	.short	(.L_68 - .L_67)


	//   ....[0]....
.L_67:
        /*005c*/ 	.word	0x00000090


	//   ....[1]....
        /*0060*/ 	.word	0x00000160


	//----- nvinfo : EIATTR_MAX_THREADS
	.align		4
.L_68:
        /*0064*/ 	.byte	0x04, 0x05
        /*0066*/ 	.short	(.L_70 - .L_69)
.L_69:
        /*0068*/ 	.word	0x00000040
        /*006c*/ 	.word	0x00000001
        /*0070*/ 	.word	0x00000001


	//----- nvinfo : EIATTR_CRS_STACK_SIZE
	.align		4
.L_70:
        /*0074*/ 	.byte	0x04, 0x1e
        /*0076*/ 	.short	(.L_72 - .L_71)
.L_71:
        /*0078*/ 	.word	0x00000000


	//----- nvinfo : EIATTR_CBANK_PARAM_SIZE
	.align		4
.L_72:
        /*007c*/ 	.byte	0x03, 0x19
        /*007e*/ 	.short	0x0014


	//----- nvinfo : EIATTR_PARAM_CBANK
	.align		4
        /*0080*/ 	.byte	0x04, 0x0a
        /*0082*/ 	.short	(.L_74 - .L_73)
	.align		4
.L_73:
        /*0084*/ 	.word	index@(.nv.constant0._Z9FooKernelIZN3Foo6InvokeI15FooKernelPolicyILi96ELi17EEiEE9cudaErrorPT0_S6_iPFvS6_S6_iEE18PtxFooKernelPolicyiEvS6_S6_i)
        /*0088*/ 	.short	0x0380
        /*008a*/ 	.short	0x0014


	//----- nvinfo : EIATTR_SW_WAR
	.align		4
.L_74:
        /*008c*/ 	.byte	0x04, 0x36
        /*008e*/ 	.short	(.L_76 - .L_75)
.L_75:
        /*0090*/ 	.word	0x00000008
.L_76:


//--------------------- .nv.callgraph             --------------------------
	.section	.nv.callgraph,"",@"SHT_CUDA_CALLGRAPH"
	.align	4
	.sectionentsize	8
	.align		4
        /*0000*/ 	.word	0x00000000
	.align		4
        /*0004*/ 	.word	0xffffffff
	.align		4
        /*0008*/ 	.word	index@(_Z9FooKernelI15FooKernelPolicyILi96ELi17EEiEvPT0_S3_i)
	.align		4
        /*000c*/ 	.word	index@(vprintf)
	.align		4
        /*0010*/ 	.word	index@(_Z9FooKernelIZN3Foo6InvokeI15FooKernelPolicyILi96ELi17EEiEE9cudaErrorPT0_S6_iPFvS6_S6_iEE18PtxFooKernelPolicyiEvS6_S6_i)
	.align		4
        /*0014*/ 	.word	index@(vprintf)
	.align		4
        /*0018*/ 	.word	0x00000000
	.align		4
        /*001c*/ 	.word	0xfffffffe
	.align		4
        /*0020*/ 	.word	0x00000000
	.align		4
        /*0024*/ 	.word	0xfffffffd
	.align		4
        /*0028*/ 	.word	0x00000000
	.align		4
        /*002c*/ 	.word	0xfffffffc


//--------------------- .nv.constant4             --------------------------
	.section	.nv.constant4,"a",@progbits
	.align	8
	.align		8
.nv.constant4:
        /*0000*/ 	.dword	$str
	.align		8
        /*0008*/ 	.dword	vprintf


//--------------------- .text._Z10UserKernelIiEvPT_S1_i --------------------------
	.section	.text._Z10UserKernelIiEvPT_S1_i,"ax",@progbits
	.align	128
        .global         _Z10UserKernelIiEvPT_S1_i
        .type           _Z10UserKernelIiEvPT_S1_i,@function
        .size           _Z10UserKernelIiEvPT_S1_i,(.L_x_5 - _Z10UserKernelIiEvPT_S1_i)
        .other          _Z10UserKernelIiEvPT_S1_i,@"STO_CUDA_ENTRY STV_DEFAULT"
_Z10UserKernelIiEvPT_S1_i:
.text._Z10UserKernelIiEvPT_S1_i:
[----:B------:R-:W-:Y:S01]  /*0000*/  LDC R1, c[0x0][0x37c] ;  /* 0x0000df00ff017b82 */ /* 0x000fe20000000800 */
[----:B------:R-:W-:Y:S05]  /*0010*/  EXIT ;  /* 0x000000000000794d */ /* 0x000fea0003800000 */
.L_x_0:
[----:B------:R-:W-:-:S00]  /*0020*/  BRA `(.L_x_0) ;  /* 0xfffffffc00fc7947 */ /* 0x000fc0000383ffff */
[----:B------:R-:W-:-:S00]  /*0030*/  NOP ;  /* 0x0000000000007918 */ /* 0x000fc00000000000 */
        /* <DEDUP_REMOVED lines=12> */
.L_x_5:


//--------------------- .text._Z9FooKernelI15FooKernelPolicyILi96ELi17EEiEvPT0_S3_i --------------------------
	.section	.text._Z9FooKernelI15FooKernelPolicyILi96ELi17EEiEvPT0_S3_i,"ax",@progbits
	.align	128
        .global         _Z9FooKernelI15FooKernelPolicyILi96ELi17EEiEvPT0_S3_i
        .type           _Z9FooKernelI15FooKernelPolicyILi96ELi17EEiEvPT0_S3_i,@function
        .size           _Z9FooKernelI15FooKernelPolicyILi96ELi17EEiEvPT0_S3_i,(.L_x_6 - _Z9FooKernelI15FooKernelPolicyILi96ELi17EEiEvPT0_S3_i)
        .other          _Z9FooKernelI15FooKernelPolicyILi96ELi17EEiEvPT0_S3_i,@"STO_CUDA_ENTRY STV_DEFAULT"
_Z9FooKernelI15FooKernelPolicyILi96ELi17EEiEvPT0_S3_i:
.text._Z9FooKernelI15FooKernelPolicyILi96ELi17EEiEvPT0_S3_i:
[----:B------:R-:W0:Y:S01]  /*0000*/  LDC R1, c[0x0][0x37c] ;  /* 0x0000df00ff017b82 */ /* 0x000e220000000800 */
[----:B------:R-:W1:Y:S07]  /*0010*/  S2R R0, SR_TID.X ;  /* 0x0000000000007919 */ /* 0x000e6e0000002100 */
[----:B------:R-:W1:Y:S01]  /*0020*/  S2UR UR6, SR_CTAID.X ;  /* 0x00000000000679c3 */ /* 0x000e620000002500 */
[----:B------:R-:W2:Y:S01]  /*0030*/  LDCU UR4, c[0x0][0x2f8] ;  /* 0x00005f00ff0477ac */ /* 0x000ea20008000800 */
[----:B0-----:R-:W-:Y:S01]  /*0040*/  VIADD R1, R1, 0xfffffff0 ;  /* 0xfffffff001017836 */ /* 0x001fe20000000000 */
[----:B------:R-:W0:Y:S04]  /*0050*/  LDCU UR5, c[0x0][0x2fc] ;  /* 0x00005f80ff0577ac */ /* 0x000e280008000800 */
[----:B--2---:R-:W-:-:S05]  /*0060*/  IADD3 R6, P1, PT, R1, UR4, RZ ;  /* 0x0000000401067c10 */ /* 0x004fca000ff3e0ff */
[----:B0-----:R-:W-:Y:S01]  /*0070*/  IMAD.X R7, RZ, RZ, UR5, P1 ;  /* 0x00000005ff077e24 */ /* 0x001fe200088e06ff */
[----:B-1----:R-:W-:-:S13]  /*0080*/  LOP3.LUT P0, RZ, R0, UR6, RZ, 0xfc, !PT ;  /* 0x0000000600ff7c12 */ /* 0x002fda000f80fcff */
[----:B------:R-:W-:Y:S05]  /*0090*/  @P0 EXIT ;  /* 0x000000000000094d */ /* 0x000fea0003800000 */
[----:B------:R-:W0:Y:S01]  /*00a0*/  LDC R8, c[0x0][0x370] ;  /* 0x0000dc00ff087b82 */ /* 0x000e220000000800 */
[----:B------:R-:W-:Y:S02]  /*00b0*/  HFMA2 R10, -RZ, RZ, 0, 1.013278961181640625e-06 ;  /* 0x00000011ff0a7431 */ /* 0x000fe400000001ff */
[----:B------:R-:W-:Y:S01]  /*00c0*/  IMAD.MOV.U32 R9, RZ, RZ, 0x60 ;  /* 0x00000060ff097424 */ /* 0x000fe200078e00ff */
[----:B------:R-:W-:Y:S01]  /*00d0*/  MOV R0, 0x8 ;  /* 0x0000000800007802 */ /* 0x000fe20000000f00 */
[----:B------:R-:W1:Y:S01]  /*00e0*/  LDCU.64 UR4, c[0x4][URZ] ;  /* 0x01000000ff0477ac */ /* 0x000e620008000a00 */
[----:B------:R2:W-:Y:S02]  /*00f0*/  STL [R1+0x8], R10 ;  /* 0x0000080a01007387 */ /* 0x0005e40000100800 */
[----:B------:R2:W3:Y:S01]  /*0100*/  LDC.64 R2, c[0x4][R0] ;  /* 0x0100000000027b82 */ /* 0x0004e20000000a00 */
[----:B-1----:R-:W-:Y:S01]  /*0110*/  IMAD.U32 R4, RZ, RZ, UR4 ;  /* 0x00000004ff047e24 */ /* 0x002fe2000f8e00ff */
[----:B------:R-:W-:Y:S01]  /*0120*/  MOV R5, UR5 ;  /* 0x0000000500057c02 */ /* 0x000fe20008000f00 */
[----:B0-----:R2:W-:Y:S06]  /*0130*/  STL.64 [R1], R8 ;  /* 0x0000000801007387 */ /* 0x0015ec0000100a00 */
[----:B------:R-:W-:-:S07]  /*0140*/  LEPC R20, `(.L_x_1) ;  /* 0x000000001014794e */ /* 0x000fce0000000000 */
[----:B--23--:R-:W-:Y:S05]  /*0150*/  CALL.ABS.NOINC R2 ;  /* 0x0000000002007343 */ /* 0x00cfea0003c00000 */
.L_x_1:
[----:B------:R-:W-:Y:S05]  /*0160*/  EXIT ;  /* 0x000000000000794d */ /* 0x000fea0003800000 */
.L_x_2:
        /* <DEDUP_REMOVED lines=9> */
.L_x_6:


//--------------------- .text._Z9FooKernelIZN3Foo6InvokeI15FooKernelPolicyILi96ELi17EEiEE9cudaErrorPT0_S6_iPFvS6_S6_iEE18PtxFooKernelPolicyiEvS6_S6_i --------------------------
	.section	.text._Z9FooKernelIZN3Foo6InvokeI15FooKernelPolicyILi96ELi17EEiEE9cudaErrorPT0_S6_iPFvS6_S6_iEE18PtxFooKernelPolicyiEvS6_S6_i,"ax",@progbits
	.align	128
        .global         _Z9FooKernelIZN3Foo6InvokeI15FooKernelPolicyILi96ELi17EEiEE9cudaErrorPT0_S6_iPFvS6_S6_iEE18PtxFooKernelPolicyiEvS6_S6_i
        .type           _Z9FooKernelIZN3Foo6InvokeI15FooKernelPolicyILi96ELi17EEiEE9cudaErrorPT0_S6_iPFvS6_S6_iEE18PtxFooKernelPolicyiEvS6_S6_i,@function
        .size           _Z9FooKernelIZN3Foo6InvokeI15FooKernelPolicyILi96ELi17EEiEE9cudaErrorPT0_S6_iPFvS6_S6_iEE18PtxFooKernelPolicyiEvS6_S6_i,(.L_x_7 - _Z9FooKernelIZN3Foo6InvokeI15FooKernelPolicyILi96ELi17EEiEE9cudaErrorPT0_S6_iPFvS6_S6_iEE18PtxFooKernelPolicyiEvS6_S6_i)
        .other          _Z9FooKernelIZN3Foo6InvokeI15FooKernelPolicyILi96ELi17EEiEE9cudaErrorPT0_S6_iPFvS6_S6_iEE18PtxFooKernelPolicyiEvS6_S6_i,@"STO_CUDA_ENTRY STV_DEFAULT"
_Z9FooKernelIZN3Foo6InvokeI15FooKernelPolicyILi96ELi17EEiEE9cudaErrorPT0_S6_iPFvS6_S6_iEE18PtxFooKernelPolicyiEvS6_S6_i:
.text._Z9FooKernelIZN3Foo6InvokeI15FooKernelPolicyILi96ELi17EEiEE9cudaErrorPT0_S6_iPFvS6_S6_iEE18PtxFooKernelPolicyiEvS6_S6_i:
        /* <DEDUP_REMOVED lines=11> */
[----:B------:R-:W-:Y:S02]  /*00b0*/  HFMA2 R10, -RZ, RZ, 0, 5.9604644775390625e-08 ;  /* 0x00000001ff0a7431 */ /* 0x000fe400000001ff */
        /* <DEDUP_REMOVED lines=10> */
.L_x_3:
[----:B------:R-:W-:Y:S05]  /*0160*/  EXIT ;  /* 0x000000000000794d */ /* 0x000fea0003800000 */
.L_x_4:
        /* <DEDUP_REMOVED lines=9> */
.L_x_7:


//--------------------- .nv.global.init           --------------------------
	.section	.nv.global.init,"aw",@progbits
.nv.global.init:
	.type		$str,@object
	.size		$str,(.L_0 - $str)
$str:
        /*0000*/ 	.byte	0x46, 0x6f, 0x6f, 0x4b, 0x65, 0x72, 0x6e, 0x65, 0x6c, 0x3c, 0x3c, 0x3c, 0x25, 0x64, 0x2c, 0x20
        /*0010*/ 	.byte	0x25, 0x64, 0x3e, 0x3e, 0x3e, 0x2c, 0x20, 0x49, 0x54, 0x45, 0x4d, 0x53, 0x5f, 0x50, 0x45, 0x52
        /*0020*/ 	.byte	0x5f, 0x54, 0x48, 0x52, 0x45, 0x41, 0x44, 0x28, 0x25, 0x64, 0x29, 0x0a, 0x00
.L_0:


//--------------------- .nv.shared.reserved.0     --------------------------
	.section	.nv.shared.reserved.0,"aw",@nobits
	.weak		__nv_reservedSMEM_offset_0_alias
	.size		__nv_reservedSMEM_offset_0_alias, 0, 64
	.other		__nv_reservedSMEM_offset_0_alias,@"STO_CUDA_RESERVED_SHARED STV_DEFAULT"
__nv_reservedSMEM_offset_0_alias:
	.zero		0
	.zero		64


//--------------------- .nv.constant0._Z10UserKernelIiEvPT_S1_i --------------------------
	.section	.nv.constant0._Z10UserKernelIiEvPT_S1_i,"a",@progbits
	.sectionflags	@""
	.align	4
.nv.constant0._Z10UserKernelIiEvPT_S1_i:
	.zero		916


//--------------------- .nv.constant0._Z9FooKernelI15FooKernelPolicyILi96ELi17EEiEvPT0_S3_i --------------------------
	.section	.nv.constant0._Z9FooKernelI15FooKernelPolicyILi96ELi17EEiEvPT0_S3_i,"a",@progbits
	.sectionflags	@""
	.align	4
.nv.constant0._Z9FooKernelI15FooKernelPolicyILi96ELi17EEiEvPT0_S3_i:
	.zero		916


//--------------------- .nv.constant0._Z9FooKernelIZN3Foo6InvokeI15FooKernelPolicyILi96ELi17EEiEE9cudaErrorPT0_S6_iPFvS6_S6_iEE18PtxFooKernelPolicyiEvS6_S6_i --------------------------
	.section	.nv.constant0._Z9FooKernelIZN3Foo6InvokeI15FooKernelPolicyILi96ELi17EEiEE9cudaErrorPT0_S6_iPFvS6_S6_iEE18PtxFooKernelPolicyiEvS6_S6_i,"a",@progbits
	.sectionflags	@""
	.align	4
.nv.constant0._Z9FooKernelIZN3Foo6InvokeI15FooKernelPolicyILi96ELi17EEiEE9cudaErrorPT0_S6_iPFvS6_S6_iEE18PtxFooKernelPolicyiEvS6_S6_i:
	.zero		916


//--------------------- SYMBOLS --------------------------

	.type		.nv.reservedSmem.offset0,@object
	.size		.nv.reservedSmem.offset0,0x4
	.type		vprintf,@function
